//
// Generated by NVIDIA NVVM Compiler
//
// Compiler Build ID: CL-36424714
// Cuda compilation tools, release 13.0, V13.0.88
// Based on NVVM 20.0.0
//

.version 9.0
.target sm_100
.address_size 64

	// .globl	_Z12helloFromGPUv
.extern .func  (.param .b32 func_retval0) vprintf
(
	.param .b64 vprintf_param_0,
	.param .b64 vprintf_param_1
)
;
// _ZZ12helloFromGPUvE5aTile has been demoted
.global .align 1 .b8 $str[7] = {37, 100, 32, 37, 100, 10};
.global .align 1 .b8 $str$1[5] = {37, 100, 32, 10};

.visible .entry _Z12helloFromGPUv()
{
	.local .align 8 .b8 	__local_depot0[8];
	.reg .b64 	%SP;
	.reg .b64 	%SPL;
	.reg .pred 	%p<3>;
	.reg .b32 	%r<156>;
	.reg .b64 	%rd<9>;
	// demoted variable
	.shared .align 4 .b8 _ZZ12helloFromGPUvE5aTile[512];
	mov.u64 	%SPL, __local_depot0;
	cvta.local.u64 	%SP, %SPL;
	add.u64 	%rd2, %SP, 0;
	add.u64 	%rd1, %SPL, 0;
	mov.u32 	%r1, %tid.x;
	setp.ne.s32 	%p1, %r1, 0;
	@%p1 bra 	$L__BB0_2;
	mov.b32 	%r6, 0;
	st.shared.u32 	[_ZZ12helloFromGPUvE5aTile], %r6;
	mov.b32 	%r7, 1;
	st.shared.u32 	[_ZZ12helloFromGPUvE5aTile+4], %r7;
	mov.b32 	%r8, 2;
	st.shared.u32 	[_ZZ12helloFromGPUvE5aTile+8], %r8;
	mov.b32 	%r9, 3;
	st.shared.u32 	[_ZZ12helloFromGPUvE5aTile+12], %r9;
	mov.b32 	%r10, 4;
	st.shared.u32 	[_ZZ12helloFromGPUvE5aTile+16], %r10;
	mov.b32 	%r11, 5;
	st.shared.u32 	[_ZZ12helloFromGPUvE5aTile+20], %r11;
	mov.b32 	%r12, 6;
	st.shared.u32 	[_ZZ12helloFromGPUvE5aTile+24], %r12;
	mov.b32 	%r13, 7;
	st.shared.u32 	[_ZZ12helloFromGPUvE5aTile+28], %r13;
	mov.b32 	%r14, 8;
	st.shared.u32 	[_ZZ12helloFromGPUvE5aTile+32], %r14;
	mov.b32 	%r15, 9;
	st.shared.u32 	[_ZZ12helloFromGPUvE5aTile+36], %r15;
	mov.b32 	%r16, 10;
	st.shared.u32 	[_ZZ12helloFromGPUvE5aTile+40], %r16;
	mov.b32 	%r17, 11;
	st.shared.u32 	[_ZZ12helloFromGPUvE5aTile+44], %r17;
	mov.b32 	%r18, 12;
	st.shared.u32 	[_ZZ12helloFromGPUvE5aTile+48], %r18;
	mov.b32 	%r19, 13;
	st.shared.u32 	[_ZZ12helloFromGPUvE5aTile+52], %r19;
	mov.b32 	%r20, 14;
	st.shared.u32 	[_ZZ12helloFromGPUvE5aTile+56], %r20;
	mov.b32 	%r21, 15;
	st.shared.u32 	[_ZZ12helloFromGPUvE5aTile+60], %r21;
	mov.b32 	%r22, 16;
	st.shared.u32 	[_ZZ12helloFromGPUvE5aTile+64], %r22;
	mov.b32 	%r23, 17;
	st.shared.u32 	[_ZZ12helloFromGPUvE5aTile+68], %r23;
	mov.b32 	%r24, 18;
	st.shared.u32 	[_ZZ12helloFromGPUvE5aTile+72], %r24;
	mov.b32 	%r25, 19;
	st.shared.u32 	[_ZZ12helloFromGPUvE5aTile+76], %r25;
	mov.b32 	%r26, 20;
	st.shared.u32 	[_ZZ12helloFromGPUvE5aTile+80], %r26;
	mov.b32 	%r27, 21;
	st.shared.u32 	[_ZZ12helloFromGPUvE5aTile+84], %r27;
	mov.b32 	%r28, 22;
	st.shared.u32 	[_ZZ12helloFromGPUvE5aTile+88], %r28;
	mov.b32 	%r29, 23;
	st.shared.u32 	[_ZZ12helloFromGPUvE5aTile+92], %r29;
	mov.b32 	%r30, 24;
	st.shared.u32 	[_ZZ12helloFromGPUvE5aTile+96], %r30;
	mov.b32 	%r31, 25;
	st.shared.u32 	[_ZZ12helloFromGPUvE5aTile+100], %r31;
	mov.b32 	%r32, 26;
	st.shared.u32 	[_ZZ12helloFromGPUvE5aTile+104], %r32;
	mov.b32 	%r33, 27;
	st.shared.u32 	[_ZZ12helloFromGPUvE5aTile+108], %r33;
	mov.b32 	%r34, 28;
	st.shared.u32 	[_ZZ12helloFromGPUvE5aTile+112], %r34;
	mov.b32 	%r35, 29;
	st.shared.u32 	[_ZZ12helloFromGPUvE5aTile+116], %r35;
	mov.b32 	%r36, 30;
	st.shared.u32 	[_ZZ12helloFromGPUvE5aTile+120], %r36;
	mov.b32 	%r37, 31;
	st.shared.u32 	[_ZZ12helloFromGPUvE5aTile+124], %r37;
	mov.b32 	%r38, 32;
	st.shared.u32 	[_ZZ12helloFromGPUvE5aTile+128], %r38;
	mov.b32 	%r39, 33;
	st.shared.u32 	[_ZZ12helloFromGPUvE5aTile+132], %r39;
	mov.b32 	%r40, 34;
	st.shared.u32 	[_ZZ12helloFromGPUvE5aTile+136], %r40;
	mov.b32 	%r41, 35;
	st.shared.u32 	[_ZZ12helloFromGPUvE5aTile+140], %r41;
	mov.b32 	%r42, 36;
	st.shared.u32 	[_ZZ12helloFromGPUvE5aTile+144], %r42;
	mov.b32 	%r43, 37;
	st.shared.u32 	[_ZZ12helloFromGPUvE5aTile+148], %r43;
	mov.b32 	%r44, 38;
	st.shared.u32 	[_ZZ12helloFromGPUvE5aTile+152], %r44;
	mov.b32 	%r45, 39;
	st.shared.u32 	[_ZZ12helloFromGPUvE5aTile+156], %r45;
	mov.b32 	%r46, 40;
	st.shared.u32 	[_ZZ12helloFromGPUvE5aTile+160], %r46;
	mov.b32 	%r47, 41;
	st.shared.u32 	[_ZZ12helloFromGPUvE5aTile+164], %r47;
	mov.b32 	%r48, 42;
	st.shared.u32 	[_ZZ12helloFromGPUvE5aTile+168], %r48;
	mov.b32 	%r49, 43;
	st.shared.u32 	[_ZZ12helloFromGPUvE5aTile+172], %r49;
	mov.b32 	%r50, 44;
	st.shared.u32 	[_ZZ12helloFromGPUvE5aTile+176], %r50;
	mov.b32 	%r51, 45;
	st.shared.u32 	[_ZZ12helloFromGPUvE5aTile+180], %r51;
	mov.b32 	%r52, 46;
	st.shared.u32 	[_ZZ12helloFromGPUvE5aTile+184], %r52;
	mov.b32 	%r53, 47;
	st.shared.u32 	[_ZZ12helloFromGPUvE5aTile+188], %r53;
	mov.b32 	%r54, 48;
	st.shared.u32 	[_ZZ12helloFromGPUvE5aTile+192], %r54;
	mov.b32 	%r55, 49;
	st.shared.u32 	[_ZZ12helloFromGPUvE5aTile+196], %r55;
	mov.b32 	%r56, 50;
	st.shared.u32 	[_ZZ12helloFromGPUvE5aTile+200], %r56;
	mov.b32 	%r57, 51;
	st.shared.u32 	[_ZZ12helloFromGPUvE5aTile+204], %r57;
	mov.b32 	%r58, 52;
	st.shared.u32 	[_ZZ12helloFromGPUvE5aTile+208], %r58;
	mov.b32 	%r59, 53;
	st.shared.u32 	[_ZZ12helloFromGPUvE5aTile+212], %r59;
	mov.b32 	%r60, 54;
	st.shared.u32 	[_ZZ12helloFromGPUvE5aTile+216], %r60;
	mov.b32 	%r61, 55;
	st.shared.u32 	[_ZZ12helloFromGPUvE5aTile+220], %r61;
	mov.b32 	%r62, 56;
	st.shared.u32 	[_ZZ12helloFromGPUvE5aTile+224], %r62;
	mov.b32 	%r63, 57;
	st.shared.u32 	[_ZZ12helloFromGPUvE5aTile+228], %r63;
	mov.b32 	%r64, 58;
	st.shared.u32 	[_ZZ12helloFromGPUvE5aTile+232], %r64;
	mov.b32 	%r65, 59;
	st.shared.u32 	[_ZZ12helloFromGPUvE5aTile+236], %r65;
	mov.b32 	%r66, 60;
	st.shared.u32 	[_ZZ12helloFromGPUvE5aTile+240], %r66;
	mov.b32 	%r67, 61;
	st.shared.u32 	[_ZZ12helloFromGPUvE5aTile+244], %r67;
	mov.b32 	%r68, 62;
	st.shared.u32 	[_ZZ12helloFromGPUvE5aTile+248], %r68;
	mov.b32 	%r69, 63;
	st.shared.u32 	[_ZZ12helloFromGPUvE5aTile+252], %r69;
	mov.b32 	%r70, 64;
	st.shared.u32 	[_ZZ12helloFromGPUvE5aTile+256], %r70;
	mov.b32 	%r71, 65;
	st.shared.u32 	[_ZZ12helloFromGPUvE5aTile+260], %r71;
	mov.b32 	%r72, 66;
	st.shared.u32 	[_ZZ12helloFromGPUvE5aTile+264], %r72;
	mov.b32 	%r73, 67;
	st.shared.u32 	[_ZZ12helloFromGPUvE5aTile+268], %r73;
	mov.b32 	%r74, 68;
	st.shared.u32 	[_ZZ12helloFromGPUvE5aTile+272], %r74;
	mov.b32 	%r75, 69;
	st.shared.u32 	[_ZZ12helloFromGPUvE5aTile+276], %r75;
	mov.b32 	%r76, 70;
	st.shared.u32 	[_ZZ12helloFromGPUvE5aTile+280], %r76;
	mov.b32 	%r77, 71;
	st.shared.u32 	[_ZZ12helloFromGPUvE5aTile+284], %r77;
	mov.b32 	%r78, 72;
	st.shared.u32 	[_ZZ12helloFromGPUvE5aTile+288], %r78;
	mov.b32 	%r79, 73;
	st.shared.u32 	[_ZZ12helloFromGPUvE5aTile+292], %r79;
	mov.b32 	%r80, 74;
	st.shared.u32 	[_ZZ12helloFromGPUvE5aTile+296], %r80;
	mov.b32 	%r81, 75;
	st.shared.u32 	[_ZZ12helloFromGPUvE5aTile+300], %r81;
	mov.b32 	%r82, 76;
	st.shared.u32 	[_ZZ12helloFromGPUvE5aTile+304], %r82;
	mov.b32 	%r83, 77;
	st.shared.u32 	[_ZZ12helloFromGPUvE5aTile+308], %r83;
	mov.b32 	%r84, 78;
	st.shared.u32 	[_ZZ12helloFromGPUvE5aTile+312], %r84;
	mov.b32 	%r85, 79;
	st.shared.u32 	[_ZZ12helloFromGPUvE5aTile+316], %r85;
	mov.b32 	%r86, 80;
	st.shared.u32 	[_ZZ12helloFromGPUvE5aTile+320], %r86;
	mov.b32 	%r87, 81;
	st.shared.u32 	[_ZZ12helloFromGPUvE5aTile+324], %r87;
	mov.b32 	%r88, 82;
	st.shared.u32 	[_ZZ12helloFromGPUvE5aTile+328], %r88;
	mov.b32 	%r89, 83;
	st.shared.u32 	[_ZZ12helloFromGPUvE5aTile+332], %r89;
	mov.b32 	%r90, 84;
	st.shared.u32 	[_ZZ12helloFromGPUvE5aTile+336], %r90;
	mov.b32 	%r91, 85;
	st.shared.u32 	[_ZZ12helloFromGPUvE5aTile+340], %r91;
	mov.b32 	%r92, 86;
	st.shared.u32 	[_ZZ12helloFromGPUvE5aTile+344], %r92;
	mov.b32 	%r93, 87;
	st.shared.u32 	[_ZZ12helloFromGPUvE5aTile+348], %r93;
	mov.b32 	%r94, 88;
	st.shared.u32 	[_ZZ12helloFromGPUvE5aTile+352], %r94;
	mov.b32 	%r95, 89;
	st.shared.u32 	[_ZZ12helloFromGPUvE5aTile+356], %r95;
	mov.b32 	%r96, 90;
	st.shared.u32 	[_ZZ12helloFromGPUvE5aTile+360], %r96;
	mov.b32 	%r97, 91;
	st.shared.u32 	[_ZZ12helloFromGPUvE5aTile+364], %r97;
	mov.b32 	%r98, 92;
	st.shared.u32 	[_ZZ12helloFromGPUvE5aTile+368], %r98;
	mov.b32 	%r99, 93;
	st.shared.u32 	[_ZZ12helloFromGPUvE5aTile+372], %r99;
	mov.b32 	%r100, 94;
	st.shared.u32 	[_ZZ12helloFromGPUvE5aTile+376], %r100;
	mov.b32 	%r101, 95;
	st.shared.u32 	[_ZZ12helloFromGPUvE5aTile+380], %r101;
	mov.b32 	%r102, 96;
	st.shared.u32 	[_ZZ12helloFromGPUvE5aTile+384], %r102;
	mov.b32 	%r103, 97;
	st.shared.u32 	[_ZZ12helloFromGPUvE5aTile+388], %r103;
	mov.b32 	%r104, 98;
	st.shared.u32 	[_ZZ12helloFromGPUvE5aTile+392], %r104;
	mov.b32 	%r105, 99;
	st.shared.u32 	[_ZZ12helloFromGPUvE5aTile+396], %r105;
	mov.b32 	%r106, 100;
	st.shared.u32 	[_ZZ12helloFromGPUvE5aTile+400], %r106;
	mov.b32 	%r107, 101;
	st.shared.u32 	[_ZZ12helloFromGPUvE5aTile+404], %r107;
	mov.b32 	%r108, 102;
	st.shared.u32 	[_ZZ12helloFromGPUvE5aTile+408], %r108;
	mov.b32 	%r109, 103;
	st.shared.u32 	[_ZZ12helloFromGPUvE5aTile+412], %r109;
	mov.b32 	%r110, 104;
	st.shared.u32 	[_ZZ12helloFromGPUvE5aTile+416], %r110;
	mov.b32 	%r111, 105;
	st.shared.u32 	[_ZZ12helloFromGPUvE5aTile+420], %r111;
	mov.b32 	%r112, 106;
	st.shared.u32 	[_ZZ12helloFromGPUvE5aTile+424], %r112;
	mov.b32 	%r113, 107;
	st.shared.u32 	[_ZZ12helloFromGPUvE5aTile+428], %r113;
	mov.b32 	%r114, 108;
	st.shared.u32 	[_ZZ12helloFromGPUvE5aTile+432], %r114;
	mov.b32 	%r115, 109;
	st.shared.u32 	[_ZZ12helloFromGPUvE5aTile+436], %r115;
	mov.b32 	%r116, 110;
	st.shared.u32 	[_ZZ12helloFromGPUvE5aTile+440], %r116;
	mov.b32 	%r117, 111;
	st.shared.u32 	[_ZZ12helloFromGPUvE5aTile+444], %r117;
	mov.b32 	%r118, 112;
	st.shared.u32 	[_ZZ12helloFromGPUvE5aTile+448], %r118;
	mov.b32 	%r119, 113;
	st.shared.u32 	[_ZZ12helloFromGPUvE5aTile+452], %r119;
	mov.b32 	%r120, 114;
	st.shared.u32 	[_ZZ12helloFromGPUvE5aTile+456], %r120;
	mov.b32 	%r121, 115;
	st.shared.u32 	[_ZZ12helloFromGPUvE5aTile+460], %r121;
	mov.b32 	%r122, 116;
	st.shared.u32 	[_ZZ12helloFromGPUvE5aTile+464], %r122;
	mov.b32 	%r123, 117;
	st.shared.u32 	[_ZZ12helloFromGPUvE5aTile+468], %r123;
	mov.b32 	%r124, 118;
	st.shared.u32 	[_ZZ12helloFromGPUvE5aTile+472], %r124;
	mov.b32 	%r125, 119;
	st.shared.u32 	[_ZZ12helloFromGPUvE5aTile+476], %r125;
	mov.b32 	%r126, 120;
	st.shared.u32 	[_ZZ12helloFromGPUvE5aTile+480], %r126;
	mov.b32 	%r127, 121;
	st.shared.u32 	[_ZZ12helloFromGPUvE5aTile+484], %r127;
	mov.b32 	%r128, 122;
	st.shared.u32 	[_ZZ12helloFromGPUvE5aTile+488], %r128;
	mov.b32 	%r129, 123;
	st.shared.u32 	[_ZZ12helloFromGPUvE5aTile+492], %r129;
	mov.b32 	%r130, 124;
	st.shared.u32 	[_ZZ12helloFromGPUvE5aTile+496], %r130;
	mov.b32 	%r131, 125;
	st.shared.u32 	[_ZZ12helloFromGPUvE5aTile+500], %r131;
	mov.b32 	%r132, 126;
	st.shared.u32 	[_ZZ12helloFromGPUvE5aTile+504], %r132;
	mov.b32 	%r133, 127;
	st.shared.u32 	[_ZZ12helloFromGPUvE5aTile+508], %r133;
$L__BB0_2:
	bar.sync 	0;
	shl.b32 	%r139, %r1, 3;
	and.b32  	%r140, %r139, 120;
	shr.u32 	%r141, %r1, 2;
	and.b32  	%r142, %r141, 252;
	add.s32 	%r143, %r140, %r142;
	shl.b32 	%r144, %r143, 2;
	mov.u32 	%r145, _ZZ12helloFromGPUvE5aTile;
	add.s32 	%r138, %r145, %r144;
	// begin inline asm
	ldmatrix.sync.aligned.m8n8.x4.shared.b16 { %r134, %r135, %r136, %r137 }, [ %r138 ];

	// end inline asm
	st.local.v2.u32 	[%rd1], {%r1, %r143};
	mov.u64 	%rd3, $str;
	cvta.global.u64 	%rd4, %rd3;
	{ // callseq 0, 0
	.param .b64 param0;
	st.param.b64 	[param0], %rd4;
	.param .b64 param1;
	st.param.b64 	[param1], %rd2;
	.param .b32 retval0;
	call.uni (retval0), 
	vprintf, 
	(
	param0, 
	param1
	);
	ld.param.b32 	%r146, [retval0];
	} // callseq 0
	setp.ne.s32 	%p2, %r1, 1;
	@%p2 bra 	$L__BB0_4;
	st.local.u32 	[%rd1], %r134;
	mov.u64 	%rd6, $str$1;
	cvta.global.u64 	%rd7, %rd6;
	{ // callseq 1, 0
	.param .b64 param0;
	st.param.b64 	[param0], %rd7;
	.param .b64 param1;
	st.param.b64 	[param1], %rd2;
	.param .b32 retval0;
	call.uni (retval0), 
	vprintf, 
	(
	param0, 
	param1
	);
	ld.param.b32 	%r148, [retval0];
	} // callseq 1
	st.local.u32 	[%rd1], %r135;
	{ // callseq 2, 0
	.param .b64 param0;
	st.param.b64 	[param0], %rd7;
	.param .b64 param1;
	st.param.b64 	[param1], %rd2;
	.param .b32 retval0;
	call.uni (retval0), 
	vprintf, 
	(
	param0, 
	param1
	);
	ld.param.b32 	%r150, [retval0];
	} // callseq 2
	st.local.u32 	[%rd1], %r136;
	{ // callseq 3, 0
	.param .b64 param0;
	st.param.b64 	[param0], %rd7;
	.param .b64 param1;
	st.param.b64 	[param1], %rd2;
	.param .b32 retval0;
	call.uni (retval0), 
	vprintf, 
	(
	param0, 
	param1
	);
	ld.param.b32 	%r152, [retval0];
	} // callseq 3
	st.local.u32 	[%rd1], %r137;
	{ // callseq 4, 0
	.param .b64 param0;
	st.param.b64 	[param0], %rd7;
	.param .b64 param1;
	st.param.b64 	[param1], %rd2;
	.param .b32 retval0;
	call.uni (retval0), 
	vprintf, 
	(
	param0, 
	param1
	);
	ld.param.b32 	%r154, [retval0];
	} // callseq 4
$L__BB0_4:
	ret;

}


// ===== COMPILED SASS (sm_100) =====

	.target	sm_100

	.elftype	@"ET_EXEC"


//--------------------- .note.nv.tkinfo           --------------------------
	.section	.note.nv.tkinfo,"",@"SHT_NOTE"
	.sectionflags	@"SHF_NOTE_NV_TKINFO"
	.tkinfo
        /*0018*/ 	.word	0x00000002
        /*0030*/ 	.string	""
        /*0030*/ 	.string	"ptxas"
        /*0030*/ 	.string	"Cuda compilation tools, release 13.0, V13.0.88"
        /*0030*/ 	.string	"Build cuda_13.0.r13.0/compiler.36424714_0"
        /*0030*/ 	.string	"-arch sm_100 -m 64 "



//--------------------- .note.nv.cuinfo           --------------------------
	.section	.note.nv.cuinfo,"",@"SHT_NOTE"
	.sectionflags	@"SHF_NOTE_NV_CUINFO"
        /*0018*/ 	.short	0x0002
        /*001a*/ 	.short	0x0064
        /*001c*/ 	.short	0x0082
	.zero		2


//--------------------- .nv.info                  --------------------------
	.section	.nv.info,"",@"SHT_CUDA_INFO"
	.align	4


	//----- nvinfo : EIATTR_REGCOUNT
	.align		4
        /*0000*/ 	.byte	0x04, 0x2f
        /*0002*/ 	.short	(.L_3 - .L_2)
	.align		4
.L_2:
        /*0004*/ 	.word	index@(_Z12helloFromGPUv)
        /*0008*/ 	.word	0x00000028


	//----- nvinfo : EIATTR_FRAME_SIZE
	.align		4
.L_3:
        /*000c*/ 	.byte	0x04, 0x11
        /*000e*/ 	.short	(.L_5 - .L_4)
	.align		4
.L_4:
        /*0010*/ 	.word	index@(_Z12helloFromGPUv)
        /*0014*/ 	.word	0x00000008


	//----- nvinfo : EIATTR_MIN_STACK_SIZE
	.align		4
.L_5:
        /*0018*/ 	.byte	0x04, 0x12
        /*001a*/ 	.short	(.L_7 - .L_6)
	.align		4
.L_6:
        /*001c*/ 	.word	index@(_Z12helloFromGPUv)
        /*0020*/ 	.word	0x00000008
.L_7:


//--------------------- .nv.compat                --------------------------
	.section	.nv.compat,"",@"SHT_CUDA_COMPAT_INFO"
	.align	4
        /*0000*/ 	.byte	0x02, 0x09, 0x00, 0x00, 0x02, 0x02, 0x01, 0x00, 0x02, 0x05, 0x05, 0x00, 0x03, 0x07, 0x01, 0x01
        /*0010*/ 	.byte	0x02, 0x03, 0x00, 0x00, 0x02, 0x06, 0x01, 0x00, 0x04, 0x0b, 0x08, 0x00, 0x09, 0x00, 0x00, 0x00
        /*0020*/ 	.byte	0x00, 0x00, 0x00, 0x00


//--------------------- .nv.info._Z12helloFromGPUv --------------------------
	.section	.nv.info._Z12helloFromGPUv,"",@"SHT_CUDA_INFO"
	.sectionflags	@""
	.align	4


	//----- nvinfo : EIATTR_CUDA_API_VERSION
	.align		4
        /*0000*/ 	.byte	0x04, 0x37
        /*0002*/ 	.short	(.L_9 - .L_8)
.L_8:
        /*0004*/ 	.word	0x00000082


	//----- nvinfo : EIATTR_SPARSE_MMA_MASK
	.align		4
.L_9:
        /*0008*/ 	.byte	0x03, 0x50
        /*000a*/ 	.short	0x0000


	//----- nvinfo : EIATTR_MAXREG_COUNT
	.align		4
        /*000c*/ 	.byte	0x03, 0x1b
        /*000e*/ 	.short	0x00ff


	//----- nvinfo : EIATTR_NUM_BARRIERS
	.align		4
        /*0010*/ 	.byte	0x02, 0x4c
        /*0012*/ 	.byte	0x01
	.zero		1


	//----- nvinfo : EIATTR_EXTERNS
	.align		4
        /*0014*/ 	.byte	0x04, 0x0f
        /*0016*/ 	.short	(.L_11 - .L_10)


	//   ....[0]....
	.align		4
.L_10:
        /*0018*/ 	.word	index@(vprintf)


	//----- nvinfo : EIATTR_MERCURY_ISA_VERSION
	.align		4
.L_11:
        /*001c*/ 	.byte	0x03, 0x5f
        /*001e*/ 	.short	0x0101


	//----- nvinfo : EIATTR_VRC_CTA_INIT_COUNT
	.align		4
        /*0020*/ 	.byte	0x02, 0x4a
	.zero		1
	.zero		1


	//----- nvinfo : EIATTR_SYSCALL_OFFSETS
	.align		4
        /*0024*/ 	.byte	0x04, 0x46
        /*0026*/ 	.short	(.L_13 - .L_12)


	//   ....[0]....
.L_12:
        /*0028*/ 	.word	0x00000c20


	//   ....[1]....
        /*002c*/ 	.word	0x00000cd0


	//   ....[2]....
        /*0030*/ 	.word	0x00000d60


	//   ....[3]....
        /*0034*/ 	.word	0x00000df0


	//   ....[4]....
        /*0038*/ 	.word	0x00000e80


	//----- nvinfo : EIATTR_EXIT_INSTR_OFFSETS
	.align		4
.L_13:
        /*003c*/ 	.byte	0x04, 0x1c
        /*003e*/ 	.short	(.L_15 - .L_14)


	//   ....[0]....
.L_14:
        /*0040*/ 	.word	0x00000c40


	//   ....[1]....
        /*0044*/ 	.word	0x00000e90


	//----- nvinfo : EIATTR_CRS_STACK_SIZE
	.align		4
.L_15:
        /*0048*/ 	.byte	0x04, 0x1e
        /*004a*/ 	.short	(.L_17 - .L_16)
.L_16:
        /*004c*/ 	.word	0x00000000


	//----- nvinfo : EIATTR_SW_WAR
	.align		4
.L_17:
        /*0050*/ 	.byte	0x04, 0x36
        /*0052*/ 	.short	(.L_19 - .L_18)
.L_18:
        /*0054*/ 	.word	0x00000008
.L_19:


//--------------------- .nv.callgraph             --------------------------
	.section	.nv.callgraph,"",@"SHT_CUDA_CALLGRAPH"
	.align	4
	.sectionentsize	8
	.align		4
        /*0000*/ 	.word	0x00000000
	.align		4
        /*0004*/ 	.word	0xffffffff
	.align		4
        /*0008*/ 	.word	index@(_Z12helloFromGPUv)
	.align		4
        /*000c*/ 	.word	index@(vprintf)
	.align		4
        /*0010*/ 	.word	0x00000000
	.align		4
        /*0014*/ 	.word	0xfffffffe
	.align		4
        /*0018*/ 	.word	0x00000000
	.align		4
        /*001c*/ 	.word	0xfffffffd
	.align		4
        /*0020*/ 	.word	0x00000000
	.align		4
        /*0024*/ 	.word	0xfffffffc


//--------------------- .nv.constant4             --------------------------
	.section	.nv.constant4,"a",@progbits
	.align	8
	.align		8
.nv.constant4:
        /*0000*/ 	.dword	vprintf
	.align		8
        /*0008*/ 	.dword	$str
	.align		8
        /*0010*/ 	.dword	$str$1


//--------------------- .text._Z12helloFromGPUv   --------------------------
	.section	.text._Z12helloFromGPUv,"ax",@progbits
	.align	128
        .global         _Z12helloFromGPUv
        .type           _Z12helloFromGPUv,@function
        .size           _Z12helloFromGPUv,(.L_x_8 - _Z12helloFromGPUv)
        .other          _Z12helloFromGPUv,@"STO_CUDA_ENTRY STV_DEFAULT"
_Z12helloFromGPUv:
.text._Z12helloFromGPUv:
[----:B------:R-:W0:Y:S01]  /*0000*/  LDC R1, c[0x0][0x37c] ;  /* 0x0000df00ff017b82 */ /* 0x000e220000000800 */
[----:B------:R-:W1:Y:S01]  /*0010*/  S2R R2, SR_TID.X ;  /* 0x0000000000027919 */ /* 0x000e620000002100 */
[----:B------:R-:W2:Y:S01]  /*0020*/  LDCU UR4, c[0x0][0x2f8] ;  /* 0x00005f00ff0477ac */ /* 0x000ea20008000800 */
[----:B0-----:R-:W-:Y:S01]  /*0030*/  VIADD R1, R1, 0xfffffff8 ;  /* 0xfffffff801017836 */ /* 0x001fe20000000000 */
[----:B------:R-:W-:Y:S01]  /*0040*/  BSSY.RECONVERGENT B0, `(.L_x_0) ;  /* 0x00000a9000007945 */ /* 0x000fe20003800200 */
[----:B------:R-:W0:Y:S03]  /*0050*/  LDCU UR5, c[0x0][0x2fc] ;  /* 0x00005f80ff0577ac */ /* 0x000e260008000800 */
[----:B--2---:R-:W-:-:S05]  /*0060*/  IADD3 R37, P1, PT, R1, UR4, RZ ;  /* 0x0000000401257c10 */ /* 0x004fca000ff3e0ff */
[----:B0-----:R-:W-:Y:S01]  /*0070*/  IMAD.X R36, RZ, RZ, UR5, P1 ;  /* 0x00000005ff247e24 */ /* 0x001fe200088e06ff */
[----:B-1----:R-:W-:-:S13]  /*0080*/  ISETP.NE.AND P0, PT, R2, RZ, PT ;  /* 0x000000ff0200720c */ /* 0x002fda0003f05270 */
[----:B------:R-:W-:Y:S05]  /*0090*/  @P0 BRA `(.L_x_1) ;  /* 0x00000008008c0947 */ /* 0x000fea0003800000 */
[----:B------:R-:W0:Y:S01]  /*00a0*/  S2UR UR5, SR_CgaCtaId ;  /* 0x00000000000579c3 */ /* 0x000e220000008800 */
[----:B------:R-:W-:Y:S01]  /*00b0*/  UMOV UR4, 0x400 ;  /* 0x0000040000047882 */ /* 0x000fe20000000000 */
[----:B------:R-:W-:Y:S02]  /*00c0*/  HFMA2 R12, -RZ, RZ, 0, 7.152557373046875e-07 ;  /* 0x0000000cff0c7431 */ /* 0x000fe400000001ff */
[----:B------:R-:W-:Y:S02]  /*00d0*/  IMAD.MOV.U32 R8, RZ, RZ, 0x8 ;  /* 0x00000008ff087424 */ /* 0x000fe400078e00ff */
[----:B------:R-:W-:Y:S01]  /*00e0*/  HFMA2 R18, -RZ, RZ, 0, 1.07288360595703125e-06 ;  /* 0x00000012ff127431 */ /* 0x000fe200000001ff */
[----:B------:R-:W-:Y:S01]  /*00f0*/  MOV R9, 0x9 ;  /* 0x0000000900097802 */ /* 0x000fe20000000f00 */
[----:B------:R-:W-:Y:S01]  /*0100*/  IMAD.MOV.U32 R10, RZ, RZ, 0xa ;  /* 0x0000000aff0a7424 */ /* 0x000fe200078e00ff */
[----:B------:R-:W-:Y:S01]  /*0110*/  MOV R15, 0xf ;  /* 0x0000000f000f7802 */ /* 0x000fe20000000f00 */
[----:B------:R-:W-:-:S02]  /*0120*/  IMAD.MOV.U32 R11, RZ, RZ, 0xb ;  /* 0x0000000bff0b7424 */ /* 0x000fc400078e00ff */
[----:B------:R-:W-:Y:S02]  /*0130*/  HFMA2 R21, -RZ, RZ, 0, 5.9604644775390625e-08 ;  /* 0x00000001ff157431 */ /* 0x000fe400000001ff */
[----:B------:R-:W-:Y:S01]  /*0140*/  IMAD.MOV.U32 R13, RZ, RZ, 0xd ;  /* 0x0000000dff0d7424 */ /* 0x000fe200078e00ff */
[----:B------:R-:W-:Y:S01]  /*0150*/  MOV R20, RZ ;  /* 0x000000ff00147202 */ /* 0x000fe20000000f00 */
[----:B------:R-:W-:Y:S02]  /*0160*/  IMAD.MOV.U32 R14, RZ, RZ, 0xe ;  /* 0x0000000eff0e7424 */ /* 0x000fe400078e00ff */
[----:B------:R-:W-:Y:S02]  /*0170*/  HFMA2 R24, -RZ, RZ, 0, 1.430511474609375e-06 ;  /* 0x00000018ff187431 */ /* 0x000fe400000001ff */
[----:B------:R-:W-:Y:S02]  /*0180*/  IMAD.MOV.U32 R16, RZ, RZ, 0x10 ;  /* 0x00000010ff107424 */ /* 0x000fe400078e00ff */
[----:B------:R-:W-:-:S02]  /*0190*/  HFMA2 R29, -RZ, RZ, 0, 1.728534698486328125e-06 ;  /* 0x0000001dff1d7431 */ /* 0x000fc400000001ff */
[----:B------:R-:W-:Y:S02]  /*01a0*/  IMAD.MOV.U32 R17, RZ, RZ, 0x11 ;  /* 0x00000011ff117424 */ /* 0x000fe400078e00ff */
[----:B------:R-:W-:Y:S02]  /*01b0*/  HFMA2 R33, -RZ, RZ, 0, 1.966953277587890625e-06 ;  /* 0x00000021ff217431 */ /* 0x000fe400000001ff */
[----:B------:R-:W-:Y:S01]  /*01c0*/  IMAD.MOV.U32 R19, RZ, RZ, 0x13 ;  /* 0x00000013ff137424 */ /* 0x000fe200078e00ff */
[----:B------:R-:W-:Y:S01]  /*01d0*/  MOV R27, 0x1b ;  /* 0x0000001b001b7802 */ /* 0x000fe20000000f00 */
[----:B------:R-:W-:Y:S01]  /*01e0*/  IMAD.MOV.U32 R22, RZ, RZ, 0x2 ;  /* 0x00000002ff167424 */ /* 0x000fe200078e00ff */
[----:B------:R-:W-:Y:S01]  /*01f0*/  MOV R31, 0x1f ;  /* 0x0000001f001f7802 */ /* 0x000fe20000000f00 */
[----:B------:R-:W-:Y:S01]  /*0200*/  IMAD.MOV.U32 R23, RZ, RZ, 0x3 ;  /* 0x00000003ff177424 */ /* 0x000fe200078e00ff */
[----:B------:R-:W-:Y:S01]  /*0210*/  MOV R35, 0x23 ;  /* 0x0000002300237802 */ /* 0x000fe20000000f00 */
[----:B0-----:R-:W-:Y:S01]  /*0220*/  ULEA UR4, UR5, UR4, 0x18 ;  /* 0x0000000405047291 */ /* 0x001fe2000f8ec0ff */
[----:B------:R-:W-:-:S02]  /*0230*/  IMAD.MOV.U32 R25, RZ, RZ, 0x19 ;  /* 0x00000019ff197424 */ /* 0x000fc400078e00ff */
[----:B------:R-:W-:Y:S02]  /*0240*/  HFMA2 R6, -RZ, RZ, 0, 3.5762786865234375e-07 ;  /* 0x00000006ff067431 */ /* 0x000fe400000001ff */
[----:B------:R-:W-:Y:S02]  /*0250*/  IMAD.MOV.U32 R26, RZ, RZ, 0x1a ;  /* 0x0000001aff1a7424 */ /* 0x000fe400078e00ff */
[----:B------:R-:W-:Y:S02]  /*0260*/  IMAD.MOV.U32 R28, RZ, RZ, 0x1c ;  /* 0x0000001cff1c7424 */ /* 0x000fe400078e00ff */
[----:B------:R-:W-:Y:S01]  /*0270*/  IMAD.MOV.U32 R30, RZ, RZ, 0x1e ;  /* 0x0000001eff1e7424 */ /* 0x000fe200078e00ff */
[----:B------:R0:W-:Y:S01]  /*0280*/  STS.128 [UR4+0x20], R8 ;  /* 0x00002008ff007988 */ /* 0x0001e20008000c04 */
[----:B------:R-:W-:Y:S02]  /*0290*/  IMAD.MOV.U32 R32, RZ, RZ, 0x20 ;  /* 0x00000020ff207424 */ /* 0x000fe400078e00ff */
[----:B------:R-:W-:Y:S01]  /*02a0*/  IMAD.MOV.U32 R34, RZ, RZ, 0x22 ;  /* 0x00000022ff227424 */ /* 0x000fe200078e00ff */
[----:B------:R1:W-:Y:S01]  /*02b0*/  STS.128 [UR4+0x30], R12 ;  /* 0x0000300cff007988 */ /* 0x0003e20008000c04 */
[----:B------:R-:W-:-:S02]  /*02c0*/  IMAD.MOV.U32 R4, RZ, RZ, 0x4 ;  /* 0x00000004ff047424 */ /* 0x000fc400078e00ff */
[----:B------:R-:W-:Y:S01]  /*02d0*/  IMAD.MOV.U32 R5, RZ, RZ, 0x5 ;  /* 0x00000005ff057424 */ /* 0x000fe200078e00ff */
[----:B------:R2:W-:Y:S01]  /*02e0*/  STS.128 [UR4+0x40], R16 ;  /* 0x00004010ff007988 */ /* 0x0005e20008000c04 */
[----:B------:R-:W-:-:S03]  /*02f0*/  IMAD.MOV.U32 R7, RZ, RZ, 0x7 ;  /* 0x00000007ff077424 */ /* 0x000fc600078e00ff */
[----:B------:R3:W-:Y:S01]  /*0300*/  STS.128 [UR4], R20 ;  /* 0x00000014ff007988 */ /* 0x0007e20008000c04 */
[----:B0-----:R-:W-:Y:S02]  /*0310*/  HFMA2 R9, -RZ, RZ, 0, 2.205371856689453125e-06 ;  /* 0x00000025ff097431 */ /* 0x001fe400000001ff */
[----:B------:R-:W-:Y:S01]  /*0320*/  IMAD.MOV.U32 R8, RZ, RZ, 0x24 ;  /* 0x00000024ff087424 */ /* 0x000fe200078e00ff */
[----:B------:R-:W-:Y:S01]  /*0330*/  MOV R11, 0x27 ;  /* 0x00000027000b7802 */ /* 0x000fe20000000f00 */
[----:B------:R-:W-:Y:S02]  /*0340*/  IMAD.MOV.U32 R10, RZ, RZ, 0x26 ;  /* 0x00000026ff0a7424 */ /* 0x000fe400078e00ff */
[----:B-1----:R-:W-:Y:S02]  /*0350*/  HFMA2 R13, -RZ, RZ, 0, 2.443790435791015625e-06 ;  /* 0x00000029ff0d7431 */ /* 0x002fe400000001ff */
[----:B------:R-:W-:Y:S01]  /*0360*/  IMAD.MOV.U32 R12, RZ, RZ, 0x28 ;  /* 0x00000028ff0c7424 */ /* 0x000fe200078e00ff */
[----:B------:R-:W-:Y:S01]  /*0370*/  MOV R15, 0x2b ;  /* 0x0000002b000f7802 */ /* 0x000fe20000000f00 */
[----:B------:R-:W-:-:S02]  /*0380*/  IMAD.MOV.U32 R14, RZ, RZ, 0x2a ;  /* 0x0000002aff0e7424 */ /* 0x000fc400078e00ff */
[----:B--2---:R-:W-:Y:S02]  /*0390*/  HFMA2 R17, -RZ, RZ, 0, 2.682209014892578125e-06 ;  /* 0x0000002dff117431 */ /* 0x004fe400000001ff */
[----:B------:R-:W-:Y:S01]  /*03a0*/  IMAD.MOV.U32 R16, RZ, RZ, 0x2c ;  /* 0x0000002cff107424 */ /* 0x000fe200078e00ff */
[----:B------:R-:W-:Y:S01]  /*03b0*/  MOV R19, 0x2f ;  /* 0x0000002f00137802 */ /* 0x000fe20000000f00 */
[----:B------:R-:W-:Y:S01]  /*03c0*/  IMAD.MOV.U32 R18, RZ, RZ, 0x2e ;  /* 0x0000002eff127424 */ /* 0x000fe200078e00ff */
[----:B------:R0:W-:Y:S01]  /*03d0*/  STS.128 [UR4+0x90], R8 ;  /* 0x00009008ff007988 */ /* 0x0001e20008000c04 */
[----:B---3--:R-:W-:Y:S01]  /*03e0*/  IMAD.MOV.U32 R20, RZ, RZ, 0x14 ;  /* 0x00000014ff147424 */ /* 0x008fe200078e00ff */
[----:B------:R-:W-:Y:S01]  /*03f0*/  MOV R21, 0x15 ;  /* 0x0000001500157802 */ /* 0x000fe20000000f00 */
[----:B------:R-:W-:Y:S01]  /*0400*/  IMAD.MOV.U32 R22, RZ, RZ, 0x16 ;  /* 0x00000016ff167424 */ /* 0x000fe200078e00ff */
[----:B------:R1:W-:Y:S01]  /*0410*/  STS.128 [UR4+0xa0], R12 ;  /* 0x0000a00cff007988 */ /* 0x0003e20008000c04 */
[----:B------:R-:W-:-:S03]  /*0420*/  IMAD.MOV.U32 R23, RZ, RZ, 0x17 ;  /* 0x00000017ff177424 */ /* 0x000fc600078e00ff */
[----:B------:R2:W-:Y:S04]  /*0430*/  STS.128 [UR4+0xb0], R16 ;  /* 0x0000b010ff007988 */ /* 0x0005e80008000c04 */
[----:B------:R3:W-:Y:S01]  /*0440*/  STS.128 [UR4+0x50], R20 ;  /* 0x00005014ff007988 */ /* 0x0007e20008000c04 */
[----:B0-----:R-:W-:Y:S02]  /*0450*/  HFMA2 R9, -RZ, RZ, 0, 3.397464752197265625e-06 ;  /* 0x00000039ff097431 */ /* 0x001fe400000001ff */
[----:B------:R-:W-:Y:S01]  /*0460*/  IMAD.MOV.U32 R8, RZ, RZ, 0x38 ;  /* 0x00000038ff087424 */ /* 0x000fe200078e00ff */
[----:B------:R-:W-:Y:S01]  /*0470*/  MOV R11, 0x3b ;  /* 0x0000003b000b7802 */ /* 0x000fe20000000f00 */
[----:B------:R-:W-:Y:S02]  /*0480*/  IMAD.MOV.U32 R10, RZ, RZ, 0x3a ;  /* 0x0000003aff0a7424 */ /* 0x000fe400078e00ff */
[----:B-1----:R-:W-:-:S02]  /*0490*/  HFMA2 R13, -RZ, RZ, 0, 3.635883331298828125e-06 ;  /* 0x0000003dff0d7431 */ /* 0x002fc400000001ff */
[----:B------:R-:W-:Y:S01]  /*04a0*/  IMAD.MOV.U32 R12, RZ, RZ, 0x3c ;  /* 0x0000003cff0c7424 */ /* 0x000fe200078e00ff */
[----:B------:R-:W-:Y:S01]  /*04b0*/  MOV R15, 0x3f ;  /* 0x0000003f000f7802 */ /* 0x000fe20000000f00 */
[----:B------:R-:W-:Y:S02]  /*04c0*/  IMAD.MOV.U32 R14, RZ, RZ, 0x3e ;  /* 0x0000003eff0e7424 */ /* 0x000fe400078e00ff */
[----:B--2---:R-:W-:Y:S02]  /*04d0*/  HFMA2 R17, -RZ, RZ, 0, 3.874301910400390625e-06 ;  /* 0x00000041ff117431 */ /* 0x004fe400000001ff */
[----:B------:R-:W-:Y:S01]  /*04e0*/  IMAD.MOV.U32 R16, RZ, RZ, 0x40 ;  /* 0x00000040ff107424 */ /* 0x000fe200078e00ff */
[----:B------:R-:W-:Y:S01]  /*04f0*/  MOV R19, 0x43 ;  /* 0x0000004300137802 */ /* 0x000fe20000000f00 */
[----:B------:R-:W-:Y:S01]  /*0500*/  IMAD.MOV.U32 R18, RZ, RZ, 0x42 ;  /* 0x00000042ff127424 */ /* 0x000fe200078e00ff */
[----:B------:R0:W-:Y:S01]  /*0510*/  STS.128 [UR4+0xe0], R8 ;  /* 0x0000e008ff007988 */ /* 0x0001e20008000c04 */
[----:B---3--:R-:W-:-:S02]  /*0520*/  HFMA2 R21, -RZ, RZ, 0, 2.920627593994140625e-06 ;  /* 0x00000031ff157431 */ /* 0x008fc400000001ff */
[----:B------:R-:W-:Y:S01]  /*0530*/  IMAD.MOV.U32 R20, RZ, RZ, 0x30 ;  /* 0x00000030ff147424 */ /* 0x000fe200078e00ff */
[----:B------:R-:W-:Y:S01]  /*0540*/  MOV R23, 0x33 ;  /* 0x0000003300177802 */ /* 0x000fe20000000f00 */
[----:B------:R1:W-:Y:S01]  /*0550*/  STS.128 [UR4+0xf0], R12 ;  /* 0x0000f00cff007988 */ /* 0x0003e20008000c04 */
[----:B------:R-:W-:-:S03]  /*0560*/  IMAD.MOV.U32 R22, RZ, RZ, 0x32 ;  /* 0x00000032ff167424 */ /* 0x000fc600078e00ff */
[----:B------:R2:W-:Y:S04]  /*0570*/  STS.128 [UR4+0x100], R16 ;  /* 0x00010010ff007988 */ /* 0x0005e80008000c04 */
[----:B------:R3:W-:Y:S01]  /*0580*/  STS.128 [UR4+0x60], R24 ;  /* 0x00006018ff007988 */ /* 0x0007e20008000c04 */
[----:B0-----:R-:W-:Y:S02]  /*0590*/  HFMA2 R9, -RZ, RZ, 0, 4.589557647705078125e-06 ;  /* 0x0000004dff097431 */ /* 0x001fe400000001ff */
[----:B------:R-:W-:Y:S01]  /*05a0*/  IMAD.MOV.U32 R8, RZ, RZ, 0x4c ;  /* 0x0000004cff087424 */ /* 0x000fe200078e00ff */
[----:B------:R-:W-:Y:S01]  /*05b0*/  MOV R11, 0x4f ;  /* 0x0000004f000b7802 */ /* 0x000fe20000000f00 */
[----:B------:R-:W-:Y:S02]  /*05c0*/  IMAD.MOV.U32 R10, RZ, RZ, 0x4e ;  /* 0x0000004eff0a7424 */ /* 0x000fe400078e00ff */
[----:B-1----:R-:W-:-:S02]  /*05d0*/  HFMA2 R13, -RZ, RZ, 0, 4.827976226806640625e-06 ;  /* 0x00000051ff0d7431 */ /* 0x002fc400000001ff */
[----:B------:R-:W-:Y:S01]  /*05e0*/  IMAD.MOV.U32 R12, RZ, RZ, 0x50 ;  /* 0x00000050ff0c7424 */ /* 0x000fe200078e00ff */
[----:B------:R-:W-:Y:S01]  /*05f0*/  MOV R15, 0x53 ;  /* 0x00000053000f7802 */ /* 0x000fe20000000f00 */
[----:B------:R-:W-:Y:S02]  /*0600*/  IMAD.MOV.U32 R14, RZ, RZ, 0x52 ;  /* 0x00000052ff0e7424 */ /* 0x000fe400078e00ff */
[----:B--2---:R-:W-:Y:S02]  /*0610*/  HFMA2 R17, -RZ, RZ, 0, 5.066394805908203125e-06 ;  /* 0x00000055ff117431 */ /* 0x004fe400000001ff */
[----:B------:R-:W-:Y:S01]  /*0620*/  IMAD.MOV.U32 R16, RZ, RZ, 0x54 ;  /* 0x00000054ff107424 */ /* 0x000fe200078e00ff */
[----:B------:R-:W-:Y:S01]  /*0630*/  MOV R19, 0x57 ;  /* 0x0000005700137802 */ /* 0x000fe20000000f00 */
[----:B------:R-:W-:Y:S01]  /*0640*/  IMAD.MOV.U32 R18, RZ, RZ, 0x56 ;  /* 0x00000056ff127424 */ /* 0x000fe200078e00ff */
[----:B------:R0:W-:Y:S01]  /*0650*/  STS.128 [UR4+0x70], R28 ;  /* 0x0000701cff007988 */ /* 0x0001e20008000c04 */
[----:B---3--:R-:W-:-:S02]  /*0660*/  HFMA2 R25, -RZ, RZ, 0, 3.159046173095703125e-06 ;  /* 0x00000035ff197431 */ /* 0x008fc400000001ff */
[----:B------:R-:W-:Y:S01]  /*0670*/  IMAD.MOV.U32 R24, RZ, RZ, 0x34 ;  /* 0x00000034ff187424 */ /* 0x000fe200078e00ff */
[----:B------:R-:W-:Y:S01]  /*0680*/  MOV R27, 0x37 ;  /* 0x00000037001b7802 */ /* 0x000fe20000000f00 */
[----:B------:R1:W-:Y:S01]  /*0690*/  STS.128 [UR4+0x80], R32 ;  /* 0x00008020ff007988 */ /* 0x0003e20008000c04 */
[----:B------:R-:W-:-:S03]  /*06a0*/  IMAD.MOV.U32 R26, RZ, RZ, 0x36 ;  /* 0x00000036ff1a7424 */ /* 0x000fc600078e00ff */
[----:B------:R2:W-:Y:S04]  /*06b0*/  STS.128 [UR4+0x130], R8 ;  /* 0x00013008ff007988 */ /* 0x0005e80008000c04 */
[----:B------:R3:W-:Y:S01]  /*06c0*/  STS.128 [UR4+0x140], R12 ;  /* 0x0001400cff007988 */ /* 0x0007e20008000c04 */
[----:B0-----:R-:W-:Y:S02]  /*06d0*/  HFMA2 R29, -RZ, RZ, 0, 4.112720489501953125e-06 ;  /* 0x00000045ff1d7431 */ /* 0x001fe400000001ff */
[----:B------:R-:W-:Y:S01]  /*06e0*/  IMAD.MOV.U32 R28, RZ, RZ, 0x44 ;  /* 0x00000044ff1c7424 */ /* 0x000fe200078e00ff */
[----:B------:R0:W-:Y:S01]  /*06f0*/  STS.128 [UR4+0x150], R16 ;  /* 0x00015010ff007988 */ /* 0x0001e20008000c04 */
[----:B------:R-:W-:Y:S02]  /*0700*/  IMAD.MOV.U32 R30, RZ, RZ, 0x46 ;  /* 0x00000046ff1e7424 */ /* 0x000fe400078e00ff */
[----:B-1----:R-:W-:Y:S01]  /*0710*/  HFMA2 R33, -RZ, RZ, 0, 4.351139068603515625e-06 ;  /* 0x00000049ff217431 */ /* 0x002fe200000001ff */
[----:B------:R-:W-:Y:S01]  /*0720*/  MOV R31, 0x47 ;  /* 0x00000047001f7802 */ /* 0x000fe20000000f00 */
[----:B------:R-:W-:Y:S01]  /*0730*/  IMAD.MOV.U32 R32, RZ, RZ, 0x48 ;  /* 0x00000048ff207424 */ /* 0x000fe200078e00ff */
[----:B------:R-:W-:Y:S01]  /*0740*/  MOV R35, 0x4b ;  /* 0x0000004b00237802 */ /* 0x000fe20000000f00 */
[----:B--2---:R-:W-:-:S02]  /*0750*/  HFMA2 R9, -RZ, RZ, 0, 5.781650543212890625e-06 ;  /* 0x00000061ff097431 */ /* 0x004fc400000001ff */
[----:B------:R-:W-:Y:S01]  /*0760*/  IMAD.MOV.U32 R34, RZ, RZ, 0x4a ;  /* 0x0000004aff227424 */ /* 0x000fe200078e00ff */
[----:B------:R-:W-:Y:S01]  /*0770*/  MOV R11, 0x63 ;  /* 0x00000063000b7802 */ /* 0x000fe20000000f00 */
[----:B------:R-:W-:Y:S02]  /*0780*/  IMAD.MOV.U32 R8, RZ, RZ, 0x60 ;  /* 0x00000060ff087424 */ /* 0x000fe400078e00ff */
[----:B---3--:R-:W-:Y:S02]  /*0790*/  HFMA2 R13, -RZ, RZ, 0, 6.020069122314453125e-06 ;  /* 0x00000065ff0d7431 */ /* 0x008fe400000001ff */
[----:B------:R-:W-:Y:S01]  /*07a0*/  IMAD.MOV.U32 R10, RZ, RZ, 0x62 ;  /* 0x00000062ff0a7424 */ /* 0x000fe200078e00ff */
[----:B------:R-:W-:Y:S01]  /*07b0*/  MOV R15, 0x67 ;  /* 0x00000067000f7802 */ /* 0x000fe20000000f00 */
[----:B------:R-:W-:Y:S02]  /*07c0*/  IMAD.MOV.U32 R12, RZ, RZ, 0x64 ;  /* 0x00000064ff0c7424 */ /* 0x000fe400078e00ff */
[----:B0-----:R-:W-:-:S02]  /*07d0*/  HFMA2 R17, -RZ, RZ, 0, 6.258487701416015625e-06 ;  /* 0x00000069ff117431 */ /* 0x001fc400000001ff */
[----:B------:R-:W-:Y:S01]  /*07e0*/  IMAD.MOV.U32 R14, RZ, RZ, 0x66 ;  /* 0x00000066ff0e7424 */ /* 0x000fe200078e00ff */
[----:B------:R-:W-:Y:S01]  /*07f0*/  MOV R19, 0x6b ;  /* 0x0000006b00137802 */ /* 0x000fe20000000f00 */
[----:B------:R-:W-:Y:S01]  /*0800*/  IMAD.MOV.U32 R16, RZ, RZ, 0x68 ;  /* 0x00000068ff107424 */ /* 0x000fe200078e00ff */
[----:B------:R0:W-:Y:S01]  /*0810*/  STS.128 [UR4+0xc0], R20 ;  /* 0x0000c014ff007988 */ /* 0x0001e20008000c04 */
[----:B------:R-:W-:-:S03]  /*0820*/  IMAD.MOV.U32 R18, RZ, RZ, 0x6a ;  /* 0x0000006aff127424 */ /* 0x000fc600078e00ff */
[----:B------:R1:W-:Y:S04]  /*0830*/  STS.128 [UR4+0xd0], R24 ;  /* 0x0000d018ff007988 */ /* 0x0003e80008000c04 */
[----:B------:R2:W-:Y:S04]  /*0840*/  STS.128 [UR4+0x110], R28 ;  /* 0x0001101cff007988 */ /* 0x0005e80008000c04 */
[----:B------:R3:W-:Y:S01]  /*0850*/  STS.128 [UR4+0x120], R32 ;  /* 0x00012020ff007988 */ /* 0x0007e20008000c04 */
[----:B0-----:R-:W-:Y:S02]  /*0860*/  HFMA2 R21, -RZ, RZ, 0, 5.304813385009765625e-06 ;  /* 0x00000059ff157431 */ /* 0x001fe400000001ff */
[----:B------:R-:W-:Y:S01]  /*0870*/  IMAD.MOV.U32 R20, RZ, RZ, 0x58 ;  /* 0x00000058ff147424 */ /* 0x000fe200078e00ff */
[----:B------:R0:W-:Y:S01]  /*0880*/  STS.128 [UR4+0x180], R8 ;  /* 0x00018008ff007988 */ /* 0x0001e20008000c04 */
[----:B------:R-:W-:-:S02]  /*0890*/  IMAD.MOV.U32 R22, RZ, RZ, 0x5a ;  /* 0x0000005aff167424 */ /* 0x000fc400078e00ff */
[----:B-1----:R-:W-:Y:S01]  /*08a0*/  HFMA2 R25, -RZ, RZ, 0, 5.543231964111328125e-06 ;  /* 0x0000005dff197431 */ /* 0x002fe200000001ff */
[----:B------:R-:W-:Y:S01]  /*08b0*/  MOV R23, 0x5b ;  /* 0x0000005b00177802 */ /* 0x000fe20000000f00 */
[----:B------:R1:W-:Y:S01]  /*08c0*/  STS.128 [UR4+0x190], R12 ;  /* 0x0001900cff007988 */ /* 0x0003e20008000c04 */
[----:B------:R-:W-:Y:S02]  /*08d0*/  IMAD.MOV.U32 R24, RZ, RZ, 0x5c ;  /* 0x0000005cff187424 */ /* 0x000fe400078e00ff */
[----:B--2---:R-:W-:Y:S02]  /*08e0*/  HFMA2 R29, -RZ, RZ, 0, 6.496906280517578125e-06 ;  /* 0x0000006dff1d7431 */ /* 0x004fe400000001ff */
[----:B------:R-:W-:Y:S01]  /*08f0*/  IMAD.MOV.U32 R26, RZ, RZ, 0x5e ;  /* 0x0000005eff1a7424 */ /* 0x000fe200078e00ff */
[----:B------:R2:W-:Y:S01]  /*0900*/  STS.128 [UR4+0x1a0], R16 ;  /* 0x0001a010ff007988 */ /* 0x0005e20008000c04 */
[----:B------:R-:W-:Y:S01]  /*0910*/  MOV R27, 0x5f ;  /* 0x0000005f001b7802 */ /* 0x000fe20000000f00 */
[----:B---3--:R-:W-:-:S02]  /*0920*/  HFMA2 R33, -RZ, RZ, 0, 6.735324859619140625e-06 ;  /* 0x00000071ff217431 */ /* 0x008fc400000001ff */
[----:B------:R-:W-:Y:S01]  /*0930*/  IMAD.MOV.U32 R28, RZ, RZ, 0x6c ;  /* 0x0000006cff1c7424 */ /* 0x000fe200078e00ff */
[----:B------:R-:W-:Y:S01]  /*0940*/  MOV R31, 0x6f ;  /* 0x0000006f001f7802 */ /* 0x000fe20000000f00 */
[----:B------:R-:W-:Y:S02]  /*0950*/  IMAD.MOV.U32 R30, RZ, RZ, 0x6e ;  /* 0x0000006eff1e7424 */ /* 0x000fe400078e00ff */
[----:B0-----:R-:W-:Y:S02]  /*0960*/  HFMA2 R9, -RZ, RZ, 0, 6.973743438720703125e-06 ;  /* 0x00000075ff097431 */ /* 0x001fe400000001ff */
[----:B------:R-:W-:Y:S01]  /*0970*/  IMAD.MOV.U32 R32, RZ, RZ, 0x70 ;  /* 0x00000070ff207424 */ /* 0x000fe200078e00ff */
[----:B------:R-:W-:Y:S01]  /*0980*/  MOV R35, 0x73 ;  /* 0x0000007300237802 */ /* 0x000fe20000000f00 */
[----:B------:R-:W-:Y:S02]  /*0990*/  IMAD.MOV.U32 R34, RZ, RZ, 0x72 ;  /* 0x00000072ff227424 */ /* 0x000fe400078e00ff */
[----:B-1----:R-:W-:-:S02]  /*09a0*/  HFMA2 R13, -RZ, RZ, 0, 7.212162017822265625e-06 ;  /* 0x00000079ff0d7431 */ /* 0x002fc400000001ff */
[----:B------:R-:W-:Y:S01]  /*09b0*/  IMAD.MOV.U32 R8, RZ, RZ, 0x74 ;  /* 0x00000074ff087424 */ /* 0x000fe200078e00ff */
[----:B------:R-:W-:Y:S01]  /*09c0*/  MOV R11, 0x77 ;  /* 0x00000077000b7802 */ /* 0x000fe20000000f00 */
[----:B------:R-:W-:Y:S02]  /*09d0*/  IMAD.MOV.U32 R10, RZ, RZ, 0x76 ;  /* 0x00000076ff0a7424 */ /* 0x000fe400078e00ff */
[----:B--2---:R-:W-:Y:S02]  /*09e0*/  HFMA2 R17, -RZ, RZ, 0, 7.450580596923828125e-06 ;  /* 0x0000007dff117431 */ /* 0x004fe400000001ff */
[----:B------:R-:W-:Y:S01]  /*09f0*/  IMAD.MOV.U32 R12, RZ, RZ, 0x78 ;  /* 0x00000078ff0c7424 */ /* 0x000fe200078e00ff */
[----:B------:R-:W-:Y:S01]  /*0a00*/  MOV R15, 0x7b ;  /* 0x0000007b000f7802 */ /* 0x000fe20000000f00 */
[----:B------:R-:W-:Y:S01]  /*0a10*/  IMAD.MOV.U32 R14, RZ, RZ, 0x7a ;  /* 0x0000007aff0e7424 */ /* 0x000fe200078e00ff */
[----:B------:R-:W-:Y:S01]  /*0a20*/  MOV R19, 0x7f ;  /* 0x0000007f00137802 */ /* 0x000fe20000000f00 */
[----:B------:R-:W-:Y:S01]  /*0a30*/  IMAD.MOV.U32 R16, RZ, RZ, 0x7c ;  /* 0x0000007cff107424 */ /* 0x000fe200078e00ff */
[----:B------:R0:W-:Y:S01]  /*0a40*/  STS.128 [UR4+0x10], R4 ;  /* 0x00001004ff007988 */ /* 0x0001e20008000c04 */
[----:B------:R-:W-:-:S03]  /*0a50*/  IMAD.MOV.U32 R18, RZ, RZ, 0x7e ;  /* 0x0000007eff127424 */ /* 0x000fc600078e00ff */
[----:B------:R0:W-:Y:S04]  /*0a60*/  STS.128 [UR4+0x160], R20 ;  /* 0x00016014ff007988 */ /* 0x0001e80008000c04 */
[----:B------:R0:W-:Y:S04]  /*0a70*/  STS.128 [UR4+0x170], R24 ;  /* 0x00017018ff007988 */ /* 0x0001e80008000c04 */
[----:B------:R0:W-:Y:S04]  /*0a80*/  STS.128 [UR4+0x1b0], R28 ;  /* 0x0001b01cff007988 */ /* 0x0001e80008000c04 */
[----:B------:R0:W-:Y:S04]  /*0a90*/  STS.128 [UR4+0x1c0], R32 ;  /* 0x0001c020ff007988 */ /* 0x0001e80008000c04 */
[----:B------:R0:W-:Y:S04]  /*0aa0*/  STS.128 [UR4+0x1d0], R8 ;  /* 0x0001d008ff007988 */ /* 0x0001e80008000c04 */
[----:B------:R0:W-:Y:S04]  /*0ab0*/  STS.128 [UR4+0x1e0], R12 ;  /* 0x0001e00cff007988 */ /* 0x0001e80008000c04 */
[----:B------:R0:W-:Y:S02]  /*0ac0*/  STS.128 [UR4+0x1f0], R16 ;  /* 0x0001f010ff007988 */ /* 0x0001e40008000c04 */
.L_x_1:
[----:B------:R-:W-:Y:S05]  /*0ad0*/  BSYNC.RECONVERGENT B0 ;  /* 0x0000000000007941 */ /* 0x000fea0003800200 */
.L_x_0:
[----:B------:R-:W1:Y:S08]  /*0ae0*/  S2UR UR5, SR_CgaCtaId ;  /* 0x00000000000579c3 */ /* 0x000e700000008800 */
[----:B------:R-:W-:Y:S01]  /*0af0*/  BAR.SYNC.DEFER_BLOCKING 0x0 ;  /* 0x0000000000007b1d */ /* 0x000fe20000010000 */
[----:B------:R-:W-:Y:S01]  /*0b00*/  IMAD.SHL.U32 R0, R2, 0x8, RZ ;  /* 0x0000000802007824 */ /* 0x000fe200078e00ff */
[----:B------:R-:W-:Y:S01]  /*0b10*/  SHF.R.U32.HI R3, RZ, 0x2, R2 ;  /* 0x00000002ff037819 */ /* 0x000fe20000011602 */
[----:B0-----:R-:W-:Y:S01]  /*0b20*/  IMAD.MOV.U32 R6, RZ, RZ, R37 ;  /* 0x000000ffff067224 */ /* 0x001fe200078e0025 */
[----:B------:R-:W-:-:S02]  /*0b30*/  MOV R22, 0x0 ;  /* 0x0000000000167802 */ /* 0x000fc40000000f00 */
[----:B------:R-:W-:Y:S01]  /*0b40*/  LOP3.LUT R0, R0, 0x78, RZ, 0xc0, !PT ;  /* 0x0000007800007812 */ /* 0x000fe200078ec0ff */
[----:B------:R-:W-:Y:S01]  /*0b50*/  UMOV UR4, 0x400 ;  /* 0x0000040000047882 */ /* 0x000fe20000000000 */
[----:B------:R-:W-:Y:S01]  /*0b60*/  LOP3.LUT R3, R3, 0xfc, RZ, 0xc0, !PT ;  /* 0x000000fc03037812 */ /* 0x000fe200078ec0ff */
[----:B------:R0:W2:Y:S01]  /*0b70*/  LDC.64 R8, c[0x4][R22] ;  /* 0x0100000016087b82 */ /* 0x0000a20000000a00 */
[----:B------:R-:W-:Y:S02]  /*0b80*/  MOV R7, R36 ;  /* 0x0000002400077202 */ /* 0x000fe40000000f00 */
[----:B------:R-:W-:-:S05]  /*0b90*/  IADD3 R3, PT, PT, R0, R3, RZ ;  /* 0x0000000300037210 */ /* 0x000fca0007ffe0ff */
[----:B------:R0:W-:Y:S01]  /*0ba0*/  STL.64 [R1], R2 ;  /* 0x0000000201007387 */ /* 0x0001e20000100a00 */
[----:B-1----:R-:W-:-:S06]  /*0bb0*/  ULEA UR4, UR5, UR4, 0x18 ;  /* 0x0000000405047291 */ /* 0x002fcc000f8ec0ff */
[----:B------:R-:W-:-:S05]  /*0bc0*/  LEA R16, R3, UR4, 0x2 ;  /* 0x0000000403107c11 */ /* 0x000fca000f8e10ff */
[----:B------:R-:W1:Y:S01]  /*0bd0*/  LDCU.64 UR4, c[0x4][0x8] ;  /* 0x01000100ff0477ac */ /* 0x000e620008000a00 */
[----:B------:R-:W3:Y:S01]  /*0be0*/  LDSM.16.M88.4 R16, [R16] ;  /* 0x000000001010783b */ /* 0x000ee20000000200 */
[----:B-1----:R-:W-:Y:S01]  /*0bf0*/  IMAD.U32 R4, RZ, RZ, UR4 ;  /* 0x00000004ff047e24 */ /* 0x002fe2000f8e00ff */
[----:B0-----:R-:W-:-:S07]  /*0c00*/  MOV R5, UR5 ;  /* 0x0000000500057c02 */ /* 0x001fce0008000f00 */
[----:B------:R-:W-:-:S07]  /*0c10*/  LEPC R20, `(.L_x_2) ;  /* 0x000000001014794e */ /* 0x000fce0000000000 */
[----:B--23--:R-:W-:Y:S05]  /*0c20*/  CALL.ABS.NOINC R8 ;  /* 0x0000000008007343 */ /* 0x00cfea0003c00000 */
.L_x_2:
[----:B------:R-:W-:-:S13]  /*0c30*/  ISETP.NE.AND P0, PT, R2, 0x1, PT ;  /* 0x000000010200780c */ /* 0x000fda0003f05270 */
[----:B------:R-:W-:Y:S05]  /*0c40*/  @P0 EXIT ;  /* 0x000000000000094d */ /* 0x000fea0003800000 */
[----:B------:R0:W-:Y:S01]  /*0c50*/  STL [R1], R16 ;  /* 0x0000001001007387 */ /* 0x0001e20000100800 */
[----:B------:R0:W1:Y:S01]  /*0c60*/  LDC.64 R2, c[0x4][R22] ;  /* 0x0100000016027b82 */ /* 0x0000620000000a00 */
[----:B------:R-:W2:Y:S01]  /*0c70*/  LDCU.64 UR4, c[0x4][0x10] ;  /* 0x01000200ff0477ac */ /* 0x000ea20008000a00 */
[----:B------:R-:W-:Y:S01]  /*0c80*/  IMAD.MOV.U32 R6, RZ, RZ, R37 ;  /* 0x000000ffff067224 */ /* 0x000fe200078e0025 */
[----:B------:R-:W-:Y:S01]  /*0c90*/  MOV R7, R36 ;  /* 0x0000002400077202 */ /* 0x000fe20000000f00 */
[----:B--2---:R-:W-:Y:S01]  /*0ca0*/  IMAD.U32 R4, RZ, RZ, UR4 ;  /* 0x00000004ff047e24 */ /* 0x004fe2000f8e00ff */
[----:B0-----:R-:W-:-:S07]  /*0cb0*/  MOV R5, UR5 ;  /* 0x0000000500057c02 */ /* 0x001fce0008000f00 */
[----:B------:R-:W-:-:S07]  /*0cc0*/  LEPC R20, `(.L_x_3) ;  /* 0x000000001014794e */ /* 0x000fce0000000000 */
[----:B-1----:R-:W-:Y:S05]  /*0cd0*/  CALL.ABS.NOINC R2 ;  /* 0x0000000002007343 */ /* 0x002fea0003c00000 */
.L_x_3:
        /* <DEDUP_REMOVED lines=9> */
.L_x_4:
        /* <DEDUP_REMOVED lines=9> */
.L_x_5:
[----:B------:R0:W-:Y:S01]  /*0e00*/  STL [R1], R19 ;  /* 0x0000001301007387 */ /* 0x0001e20000100800 */
[----:B------:R-:W1:Y:S01]  /*0e10*/  LDC.64 R22, c[0x4][R22] ;  /* 0x0100000016167b82 */ /* 0x000e620000000a00 */
[----:B------:R-:W2:Y:S01]  /*0e20*/  LDCU.64 UR4, c[0x4][0x10] ;  /* 0x01000200ff0477ac */ /* 0x000ea20008000a00 */
[----:B------:R-:W-:Y:S01]  /*0e30*/  IMAD.MOV.U32 R6, RZ, RZ, R37 ;  /* 0x000000ffff067224 */ /* 0x000fe200078e0025 */
[----:B------:R-:W-:Y:S01]  /*0e40*/  MOV R7, R36 ;  /* 0x0000002400077202 */ /* 0x000fe20000000f00 */
[----:B--2---:R-:W-:Y:S01]  /*0e50*/  IMAD.U32 R4, RZ, RZ, UR4 ;  /* 0x00000004ff047e24 */ /* 0x004fe2000f8e00ff */
[----:B0-----:R-:W-:-:S07]  /*0e60*/  MOV R5, UR5 ;  /* 0x0000000500057c02 */ /* 0x001fce0008000f00 */
[----:B------:R-:W-:-:S07]  /*0e70*/  LEPC R20, `(.L_x_6) ;  /* 0x000000001014794e */ /* 0x000fce0000000000 */
[----:B-1----:R-:W-:Y:S05]  /*0e80*/  CALL.ABS.NOINC R22 ;  /* 0x0000000016007343 */ /* 0x002fea0003c00000 */
.L_x_6:
[----:B------:R-:W-:Y:S05]  /*0e90*/  EXIT ;  /* 0x000000000000794d */ /* 0x000fea0003800000 */
.L_x_7:
[----:B------:R-:W-:-:S00]  /*0ea0*/  BRA `(.L_x_7) ;  /* 0xfffffffc00fc7947 */ /* 0x000fc0000383ffff */
[----:B------:R-:W-:-:S00]  /*0eb0*/  NOP ;  /* 0x0000000000007918 */ /* 0x000fc00000000000 */
        /* <DEDUP_REMOVED lines=12> */
.L_x_8:


//--------------------- .nv.global.init           --------------------------
	.section	.nv.global.init,"aw",@progbits
.nv.global.init:
	.type		$str$1,@object
	.size		$str$1,($str - $str$1)
$str$1:
        /*0000*/ 	.byte	0x25, 0x64, 0x20, 0x0a, 0x00
	.type		$str,@object
	.size		$str,(.L_0 - $str)
$str:
        /*0005*/ 	.byte	0x25, 0x64, 0x20, 0x25, 0x64, 0x0a, 0x00
.L_0:


//--------------------- .nv.shared._Z12helloFromGPUv --------------------------
	.section	.nv.shared._Z12helloFromGPUv,"aw",@nobits
	.sectionflags	@""
	.align	4
.nv.shared._Z12helloFromGPUv:
	.zero		1536


//--------------------- .nv.shared.reserved.0     --------------------------
	.section	.nv.shared.reserved.0,"aw",@nobits
	.weak		__nv_reservedSMEM_offset_0_alias
	.size		__nv_reservedSMEM_offset_0_alias, 0, 64
	.other		__nv_reservedSMEM_offset_0_alias,@"STO_CUDA_RESERVED_SHARED STV_DEFAULT"
__nv_reservedSMEM_offset_0_alias:
	.zero		0
	.zero		64


//--------------------- .nv.constant0._Z12helloFromGPUv --------------------------
	.section	.nv.constant0._Z12helloFromGPUv,"a",@progbits
	.sectionflags	@""
	.align	4
.nv.constant0._Z12helloFromGPUv:
	.zero		896


//--------------------- SYMBOLS --------------------------

	.type		.nv.reservedSmem.offset0,@object
	.size		.nv.reservedSmem.offset0,0x4
	.type		.nv.reservedSmem.cap,@object
	.size		.nv.reservedSmem.cap,0x4
	.type		vprintf,@function
